//
// Generated by NVIDIA NVVM Compiler
//
// Compiler Build ID: CL-36424714
// Cuda compilation tools, release 13.0, V13.0.88
// Based on NVVM 20.0.0
//

.version 9.0
.target sm_100
.address_size 64

	// .globl	_Z14sumBlockKernelPfS_i
.extern .func  (.param .b32 func_retval0) vprintf
(
	.param .b64 vprintf_param_0,
	.param .b64 vprintf_param_1
)
;
// _ZZ14sumBlockKernelPfS_iE8blockArr has been demoted
.global .align 1 .b8 $str[17] = {66, 108, 111, 99, 107, 58, 37, 100, 32, 115, 117, 109, 58, 37, 102, 10};

.visible .entry _Z14sumBlockKernelPfS_i(
	.param .u64 .ptr .align 1 _Z14sumBlockKernelPfS_i_param_0,
	.param .u64 .ptr .align 1 _Z14sumBlockKernelPfS_i_param_1,
	.param .u32 _Z14sumBlockKernelPfS_i_param_2
)
{
	.local .align 16 .b8 	__local_depot0[16];
	.reg .b64 	%SP;
	.reg .b64 	%SPL;
	.reg .pred 	%p<6>;
	.reg .b32 	%r<16>;
	.reg .b32 	%f<6>;
	.reg .b64 	%rd<13>;
	.reg .b64 	%fd<2>;
	// demoted variable
	.shared .align 4 .b8 _ZZ14sumBlockKernelPfS_iE8blockArr[1024];
	mov.u64 	%SPL, __local_depot0;
	cvta.local.u64 	%SP, %SPL;
	ld.param.u64 	%rd1, [_Z14sumBlockKernelPfS_i_param_0];
	ld.param.u64 	%rd2, [_Z14sumBlockKernelPfS_i_param_1];
	ld.param.u32 	%r8, [_Z14sumBlockKernelPfS_i_param_2];
	mov.u32 	%r1, %tid.x;
	mov.u32 	%r2, %ctaid.x;
	mov.u32 	%r15, %ntid.x;
	mad.lo.s32 	%r4, %r15, %r2, %r1;
	setp.ge.s32 	%p1, %r4, %r8;
	shl.b32 	%r9, %r1, 2;
	mov.u32 	%r10, _ZZ14sumBlockKernelPfS_iE8blockArr;
	add.s32 	%r5, %r10, %r9;
	@%p1 bra 	$L__BB0_2;
	cvta.to.global.u64 	%rd3, %rd1;
	mul.wide.s32 	%rd4, %r4, 4;
	add.s64 	%rd5, %rd3, %rd4;
	ld.global.f32 	%f1, [%rd5];
	st.shared.f32 	[%r5], %f1;
$L__BB0_2:
	bar.sync 	0;
	setp.lt.u32 	%p2, %r15, 2;
	@%p2 bra 	$L__BB0_6;
$L__BB0_3:
	shr.u32 	%r7, %r15, 1;
	setp.ge.u32 	%p3, %r1, %r7;
	@%p3 bra 	$L__BB0_5;
	shl.b32 	%r11, %r7, 2;
	add.s32 	%r12, %r5, %r11;
	ld.shared.f32 	%f2, [%r12];
	ld.shared.f32 	%f3, [%r5];
	add.f32 	%f4, %f2, %f3;
	st.shared.f32 	[%r5], %f4;
$L__BB0_5:
	bar.sync 	0;
	setp.gt.u32 	%p4, %r15, 3;
	mov.u32 	%r15, %r7;
	@%p4 bra 	$L__BB0_3;
$L__BB0_6:
	setp.ne.s32 	%p5, %r1, 0;
	@%p5 bra 	$L__BB0_8;
	add.u64 	%rd6, %SP, 0;
	add.u64 	%rd7, %SPL, 0;
	ld.shared.f32 	%f5, [_ZZ14sumBlockKernelPfS_iE8blockArr];
	cvta.to.global.u64 	%rd8, %rd2;
	mul.wide.u32 	%rd9, %r2, 4;
	add.s64 	%rd10, %rd8, %rd9;
	st.global.f32 	[%rd10], %f5;
	cvt.f64.f32 	%fd1, %f5;
	st.local.u32 	[%rd7], %r2;
	st.local.f64 	[%rd7+8], %fd1;
	mov.u64 	%rd11, $str;
	cvta.global.u64 	%rd12, %rd11;
	{ // callseq 0, 0
	.param .b64 param0;
	st.param.b64 	[param0], %rd12;
	.param .b64 param1;
	st.param.b64 	[param1], %rd6;
	.param .b32 retval0;
	call.uni (retval0), 
	vprintf, 
	(
	param0, 
	param1
	);
	ld.param.b32 	%r13, [retval0];
	} // callseq 0
$L__BB0_8:
	ret;

}


// ===== COMPILED SASS (sm_100) =====

	.target	sm_100

	.elftype	@"ET_EXEC"


//--------------------- .note.nv.tkinfo           --------------------------
	.section	.note.nv.tkinfo,"",@"SHT_NOTE"
	.sectionflags	@"SHF_NOTE_NV_TKINFO"
	.tkinfo
        /*0018*/ 	.word	0x00000002
        /*0030*/ 	.string	""
        /*0030*/ 	.string	"ptxas"
        /*0030*/ 	.string	"Cuda compilation tools, release 13.0, V13.0.88"
        /*0030*/ 	.string	"Build cuda_13.0.r13.0/compiler.36424714_0"
        /*0030*/ 	.string	"-arch sm_100 -m 64 "



//--------------------- .note.nv.cuinfo           --------------------------
	.section	.note.nv.cuinfo,"",@"SHT_NOTE"
	.sectionflags	@"SHF_NOTE_NV_CUINFO"
        /*0018*/ 	.short	0x0002
        /*001a*/ 	.short	0x0064
        /*001c*/ 	.short	0x0082
	.zero		2


//--------------------- .nv.info                  --------------------------
	.section	.nv.info,"",@"SHT_CUDA_INFO"
	.align	4


	//----- nvinfo : EIATTR_REGCOUNT
	.align		4
        /*0000*/ 	.byte	0x04, 0x2f
        /*0002*/ 	.short	(.L_2 - .L_1)
	.align		4
.L_1:
        /*0004*/ 	.word	index@(_Z14sumBlockKernelPfS_i)
        /*0008*/ 	.word	0x00000018


	//----- nvinfo : EIATTR_FRAME_SIZE
	.align		4
.L_2:
        /*000c*/ 	.byte	0x04, 0x11
        /*000e*/ 	.short	(.L_4 - .L_3)
	.align		4
.L_3:
        /*0010*/ 	.word	index@(_Z14sumBlockKernelPfS_i)
        /*0014*/ 	.word	0x00000010


	//----- nvinfo : EIATTR_MIN_STACK_SIZE
	.align		4
.L_4:
        /*0018*/ 	.byte	0x04, 0x12
        /*001a*/ 	.short	(.L_6 - .L_5)
	.align		4
.L_5:
        /*001c*/ 	.word	index@(_Z14sumBlockKernelPfS_i)
        /*0020*/ 	.word	0x00000010
.L_6:


//--------------------- .nv.compat                --------------------------
	.section	.nv.compat,"",@"SHT_CUDA_COMPAT_INFO"
	.align	4
        /*0000*/ 	.byte	0x02, 0x09, 0x00, 0x00, 0x02, 0x02, 0x01, 0x00, 0x02, 0x05, 0x05, 0x00, 0x03, 0x07, 0x01, 0x01
        /*0010*/ 	.byte	0x02, 0x03, 0x00, 0x00, 0x02, 0x06, 0x01, 0x00, 0x04, 0x0b, 0x08, 0x00, 0x09, 0x00, 0x00, 0x00
        /*0020*/ 	.byte	0x00, 0x00, 0x00, 0x00


//--------------------- .nv.info._Z14sumBlockKernelPfS_i --------------------------
	.section	.nv.info._Z14sumBlockKernelPfS_i,"",@"SHT_CUDA_INFO"
	.sectionflags	@""
	.align	4


	//----- nvinfo : EIATTR_CUDA_API_VERSION
	.align		4
        /*0000*/ 	.byte	0x04, 0x37
        /*0002*/ 	.short	(.L_8 - .L_7)
.L_7:
        /*0004*/ 	.word	0x00000082


	//----- nvinfo : EIATTR_KPARAM_INFO
	.align		4
.L_8:
        /*0008*/ 	.byte	0x04, 0x17
        /*000a*/ 	.short	(.L_10 - .L_9)
.L_9:
        /*000c*/ 	.word	0x00000000
        /*0010*/ 	.short	0x0002
        /*0012*/ 	.short	0x0010
        /*0014*/ 	.byte	0x00, 0xf0, 0x11, 0x00


	//----- nvinfo : EIATTR_KPARAM_INFO
	.align		4
.L_10:
        /*0018*/ 	.byte	0x04, 0x17
        /*001a*/ 	.short	(.L_12 - .L_11)
.L_11:
        /*001c*/ 	.word	0x00000000
        /*0020*/ 	.short	0x0001
        /*0022*/ 	.short	0x0008
        /*0024*/ 	.byte	0x00, 0xf5, 0x21, 0x00


	//----- nvinfo : EIATTR_KPARAM_INFO
	.align		4
.L_12:
        /*0028*/ 	.byte	0x04, 0x17
        /*002a*/ 	.short	(.L_14 - .L_13)
.L_13:
        /*002c*/ 	.word	0x00000000
        /*0030*/ 	.short	0x0000
        /*0032*/ 	.short	0x0000
        /*0034*/ 	.byte	0x00, 0xf5, 0x21, 0x00


	//----- nvinfo : EIATTR_SPARSE_MMA_MASK
	.align		4
.L_14:
        /*0038*/ 	.byte	0x03, 0x50
        /*003a*/ 	.short	0x0000


	//----- nvinfo : EIATTR_MAXREG_COUNT
	.align		4
        /*003c*/ 	.byte	0x03, 0x1b
        /*003e*/ 	.short	0x00ff


	//----- nvinfo : EIATTR_NUM_BARRIERS
	.align		4
        /*0040*/ 	.byte	0x02, 0x4c
        /*0042*/ 	.byte	0x01
	.zero		1


	//----- nvinfo : EIATTR_EXTERNS
	.align		4
        /*0044*/ 	.byte	0x04, 0x0f
        /*0046*/ 	.short	(.L_16 - .L_15)


	//   ....[0]....
	.align		4
.L_15:
        /*0048*/ 	.word	index@(vprintf)


	//----- nvinfo : EIATTR_MERCURY_ISA_VERSION
	.align		4
.L_16:
        /*004c*/ 	.byte	0x03, 0x5f
        /*004e*/ 	.short	0x0101


	//----- nvinfo : EIATTR_VRC_CTA_INIT_COUNT
	.align		4
        /*0050*/ 	.byte	0x02, 0x4a
	.zero		1
	.zero		1


	//----- nvinfo : EIATTR_SYSCALL_OFFSETS
	.align		4
        /*0054*/ 	.byte	0x04, 0x46
        /*0056*/ 	.short	(.L_18 - .L_17)


	//   ....[0]....
.L_17:
        /*0058*/ 	.word	0x00000360


	//----- nvinfo : EIATTR_EXIT_INSTR_OFFSETS
	.align		4
.L_18:
        /*005c*/ 	.byte	0x04, 0x1c
        /*005e*/ 	.short	(.L_20 - .L_19)


	//   ....[0]....
.L_19:
        /*0060*/ 	.word	0x00000250


	//   ....[1]....
        /*0064*/ 	.word	0x00000370


	//----- nvinfo : EIATTR_CRS_STACK_SIZE
	.align		4
.L_20:
        /*0068*/ 	.byte	0x04, 0x1e
        /*006a*/ 	.short	(.L_22 - .L_21)
.L_21:
        /*006c*/ 	.word	0x00000000


	//----- nvinfo : EIATTR_CBANK_PARAM_SIZE
	.align		4
.L_22:
        /*0070*/ 	.byte	0x03, 0x19
        /*0072*/ 	.short	0x0014


	//----- nvinfo : EIATTR_PARAM_CBANK
	.align		4
        /*0074*/ 	.byte	0x04, 0x0a
        /*0076*/ 	.short	(.L_24 - .L_23)
	.align		4
.L_23:
        /*0078*/ 	.word	index@(.nv.constant0._Z14sumBlockKernelPfS_i)
        /*007c*/ 	.short	0x0380
        /*007e*/ 	.short	0x0014


	//----- nvinfo : EIATTR_SW_WAR
	.align		4
.L_24:
        /*0080*/ 	.byte	0x04, 0x36
        /*0082*/ 	.short	(.L_26 - .L_25)
.L_25:
        /*0084*/ 	.word	0x00000008
.L_26:


//--------------------- .nv.callgraph             --------------------------
	.section	.nv.callgraph,"",@"SHT_CUDA_CALLGRAPH"
	.align	4
	.sectionentsize	8
	.align		4
        /*0000*/ 	.word	0x00000000
	.align		4
        /*0004*/ 	.word	0xffffffff
	.align		4
        /*0008*/ 	.word	index@(_Z14sumBlockKernelPfS_i)
	.align		4
        /*000c*/ 	.word	index@(vprintf)
	.align		4
        /*0010*/ 	.word	0x00000000
	.align		4
        /*0014*/ 	.word	0xfffffffe
	.align		4
        /*0018*/ 	.word	0x00000000
	.align		4
        /*001c*/ 	.word	0xfffffffd
	.align		4
        /*0020*/ 	.word	0x00000000
	.align		4
        /*0024*/ 	.word	0xfffffffc


//--------------------- .nv.constant4             --------------------------
	.section	.nv.constant4,"a",@progbits
	.align	8
	.align		8
.nv.constant4:
        /*0000*/ 	.dword	vprintf
	.align		8
        /*0008*/ 	.dword	$str


//--------------------- .text._Z14sumBlockKernelPfS_i --------------------------
	.section	.text._Z14sumBlockKernelPfS_i,"ax",@progbits
	.align	128
        .global         _Z14sumBlockKernelPfS_i
        .type           _Z14sumBlockKernelPfS_i,@function
        .size           _Z14sumBlockKernelPfS_i,(.L_x_4 - _Z14sumBlockKernelPfS_i)
        .other          _Z14sumBlockKernelPfS_i,@"STO_CUDA_ENTRY STV_DEFAULT"
_Z14sumBlockKernelPfS_i:
.text._Z14sumBlockKernelPfS_i:
[----:B------:R-:W0:Y:S01]  /*0000*/  LDC R1, c[0x0][0x37c] ;  /* 0x0000df00ff017b82 */ /* 0x000e220000000800 */
[----:B------:R-:W1:Y:S01]  /*0010*/  S2R R9, SR_TID.X ;  /* 0x0000000000097919 */ /* 0x000e620000002100 */
[----:B------:R-:W2:Y:S01]  /*0020*/  LDCU UR9, c[0x0][0x2fc] ;  /* 0x00005f80ff0977ac */ /* 0x000ea20008000800 */
[----:B0-----:R-:W-:Y:S01]  /*0030*/  VIADD R1, R1, 0xfffffff0 ;  /* 0xfffffff001017836 */ /* 0x001fe20000000000 */
[----:B------:R-:W1:Y:S01]  /*0040*/  S2R R12, SR_CTAID.X ;  /* 0x00000000000c7919 */ /* 0x000e620000002500 */
[----:B------:R-:W1:Y:S01]  /*0050*/  LDCU UR10, c[0x0][0x360] ;  /* 0x00006c00ff0a77ac */ /* 0x000e620008000800 */
[----:B------:R-:W0:Y:S01]  /*0060*/  LDCU UR4, c[0x0][0x390] ;  /* 0x00007200ff0477ac */ /* 0x000e220008000800 */
[----:B------:R-:W3:Y:S01]  /*0070*/  LDCU.64 UR6, c[0x0][0x358] ;  /* 0x00006b00ff0677ac */ /* 0x000ee20008000a00 */
[----:B-1----:R-:W-:-:S05]  /*0080*/  IMAD R5, R12, UR10, R9 ;  /* 0x0000000a0c057c24 */ /* 0x002fca000f8e0209 */
[----:B0-----:R-:W-:-:S13]  /*0090*/  ISETP.GE.AND P1, PT, R5, UR4, PT ;  /* 0x0000000405007c0c */ /* 0x001fda000bf26270 */
[----:B------:R-:W0:Y:S02]  /*00a0*/  @!P1 LDC.64 R2, c[0x0][0x380] ;  /* 0x0000e000ff029b82 */ /* 0x000e240000000a00 */
[----:B0-----:R-:W-:-:S06]  /*00b0*/  @!P1 IMAD.WIDE R2, R5, 0x4, R2 ;  /* 0x0000000405029825 */ /* 0x001fcc00078e0202 */
[----:B---3--:R-:W3:Y:S01]  /*00c0*/  @!P1 LDG.E R3, desc[UR6][R2.64] ;  /* 0x0000000602039981 */ /* 0x008ee2000c1e1900 */
[----:B------:R-:W0:Y:S01]  /*00d0*/  S2UR UR5, SR_CgaCtaId ;  /* 0x00000000000579c3 */ /* 0x000e220000008800 */
[----:B------:R-:W1:Y:S01]  /*00e0*/  LDCU UR8, c[0x0][0x2f8] ;  /* 0x00005f00ff0877ac */ /* 0x000e620008000800 */
[----:B------:R-:W-:Y:S01]  /*00f0*/  IMAD.U32 R4, RZ, RZ, UR10 ;  /* 0x0000000aff047e24 */ /* 0x000fe2000f8e00ff */
[----:B------:R-:W-:Y:S01]  /*0100*/  ISETP.NE.AND P0, PT, R9, RZ, PT ;  /* 0x000000ff0900720c */ /* 0x000fe20003f05270 */
[----:B------:R-:W-:-:S03]  /*0110*/  UMOV UR4, 0x400 ;  /* 0x0000040000047882 */ /* 0x000fc60000000000 */
[----:B------:R-:W-:Y:S02]  /*0120*/  ISETP.GE.U32.AND P2, PT, R4, 0x2, PT ;  /* 0x000000020400780c */ /* 0x000fe40003f46070 */
[----:B-1----:R-:W-:Y:S01]  /*0130*/  IADD3 R6, P3, PT, R1, UR8, RZ ;  /* 0x0000000801067c10 */ /* 0x002fe2000ff7e0ff */
[----:B0-----:R-:W-:-:S04]  /*0140*/  ULEA UR4, UR5, UR4, 0x18 ;  /* 0x0000000405047291 */ /* 0x001fc8000f8ec0ff */
[----:B--2---:R-:W-:Y:S02]  /*0150*/  IMAD.X R7, RZ, RZ, UR9, P3 ;  /* 0x00000009ff077e24 */ /* 0x004fe400098e06ff */
[----:B------:R-:W-:-:S05]  /*0160*/  LEA R0, R9, UR4, 0x2 ;  /* 0x0000000409007c11 */ /* 0x000fca000f8e10ff */
[----:B---3--:R0:W-:Y:S01]  /*0170*/  @!P1 STS [R0], R3 ;  /* 0x0000000300009388 */ /* 0x0081e20000000800 */
[----:B------:R-:W-:Y:S06]  /*0180*/  BAR.SYNC.DEFER_BLOCKING 0x0 ;  /* 0x0000000000007b1d */ /* 0x000fec0000010000 */
[----:B------:R-:W-:Y:S05]  /*0190*/  @!P2 BRA `(.L_x_0) ;  /* 0x00000000002ca947 */ /* 0x000fea0003800000 */
.L_x_1:
[----:B------:R-:W-:-:S04]  /*01a0*/  SHF.R.U32.HI R5, RZ, 0x1, R4 ;  /* 0x00000001ff057819 */ /* 0x000fc80000011604 */
[----:B------:R-:W-:-:S13]  /*01b0*/  ISETP.GE.U32.AND P1, PT, R9, R5, PT ;  /* 0x000000050900720c */ /* 0x000fda0003f26070 */
[----:B------:R-:W-:Y:S01]  /*01c0*/  @!P1 LEA R2, R5, R0, 0x2 ;  /* 0x0000000005029211 */ /* 0x000fe200078e10ff */
[----:B0-----:R-:W-:Y:S05]  /*01d0*/  @!P1 LDS R3, [R0] ;  /* 0x0000000000039984 */ /* 0x001fea0000000800 */
[----:B------:R-:W0:Y:S02]  /*01e0*/  @!P1 LDS R2, [R2] ;  /* 0x0000000002029984 */ /* 0x000e240000000800 */
[----:B0-----:R-:W-:-:S05]  /*01f0*/  @!P1 FADD R3, R2, R3 ;  /* 0x0000000302039221 */ /* 0x001fca0000000000 */
[----:B------:R1:W-:Y:S01]  /*0200*/  @!P1 STS [R0], R3 ;  /* 0x0000000300009388 */ /* 0x0003e20000000800 */
[----:B------:R-:W-:Y:S01]  /*0210*/  BAR.SYNC.DEFER_BLOCKING 0x0 ;  /* 0x0000000000007b1d */ /* 0x000fe20000010000 */
[----:B------:R-:W-:Y:S01]  /*0220*/  ISETP.GT.U32.AND P1, PT, R4, 0x3, PT ;  /* 0x000000030400780c */ /* 0x000fe20003f24070 */
[----:B------:R-:W-:-:S12]  /*0230*/  IMAD.MOV.U32 R4, RZ, RZ, R5 ;  /* 0x000000ffff047224 */ /* 0x000fd800078e0005 */
[----:B-1----:R-:W-:Y:S05]  /*0240*/  @P1 BRA `(.L_x_1) ;  /* 0xfffffffc00d41947 */ /* 0x002fea000383ffff */
.L_x_0:
[----:B------:R-:W-:Y:S05]  /*0250*/  @P0 EXIT ;  /* 0x000000000000094d */ /* 0x000fea0003800000 */
[----:B------:R-:W1:Y:S01]  /*0260*/  S2UR UR5, SR_CgaCtaId ;  /* 0x00000000000579c3 */ /* 0x000e620000008800 */
[----:B------:R-:W-:Y:S01]  /*0270*/  UMOV UR4, 0x400 ;  /* 0x0000040000047882 */ /* 0x000fe20000000000 */
[----:B------:R-:W-:Y:S01]  /*0280*/  MOV R10, 0x0 ;  /* 0x00000000000a7802 */ /* 0x000fe20000000f00 */
[----:B------:R-:W-:Y:S05]  /*0290*/  STL [R1], R12 ;  /* 0x0000000c01007387 */ /* 0x000fea0000100800 */
[----:B0-----:R-:W0:Y:S08]  /*02a0*/  LDC.64 R2, c[0x0][0x388] ;  /* 0x0000e200ff027b82 */ /* 0x001e300000000a00 */
[----:B------:R-:W2:Y:S01]  /*02b0*/  LDC.64 R10, c[0x4][R10] ;  /* 0x010000000a0a7b82 */ /* 0x000ea20000000a00 */
[----:B-1----:R-:W-:Y:S01]  /*02c0*/  ULEA UR4, UR5, UR4, 0x18 ;  /* 0x0000000405047291 */ /* 0x002fe2000f8ec0ff */
[----:B0-----:R-:W-:-:S08]  /*02d0*/  IMAD.WIDE.U32 R2, R12, 0x4, R2 ;  /* 0x000000040c027825 */ /* 0x001fd000078e0002 */
[----:B------:R-:W0:Y:S02]  /*02e0*/  LDS R0, [UR4] ;  /* 0x00000004ff007984 */ /* 0x000e240008000800 */
[----:B------:R-:W1:Y:S02]  /*02f0*/  LDCU.64 UR4, c[0x4][0x8] ;  /* 0x01000100ff0477ac */ /* 0x000e640008000a00 */
[----:B-1----:R-:W-:Y:S01]  /*0300*/  IMAD.U32 R4, RZ, RZ, UR4 ;  /* 0x00000004ff047e24 */ /* 0x002fe2000f8e00ff */
[----:B------:R-:W-:Y:S01]  /*0310*/  MOV R5, UR5 ;  /* 0x0000000500057c02 */ /* 0x000fe20008000f00 */
[----:B0-----:R-:W0:Y:S01]  /*0320*/  F2F.F64.F32 R8, R0 ;  /* 0x0000000000087310 */ /* 0x001e220000201800 */
[----:B------:R1:W-:Y:S04]  /*0330*/  STG.E desc[UR6][R2.64], R0 ;  /* 0x0000000002007986 */ /* 0x0003e8000c101906 */
[----:B0-2---:R1:W-:Y:S02]  /*0340*/  STL.64 [R1+0x8], R8 ;  /* 0x0000080801007387 */ /* 0x0053e40000100a00 */
[----:B------:R-:W-:-:S07]  /*0350*/  LEPC R20, `(.L_x_2) ;  /* 0x000000001014794e */ /* 0x000fce0000000000 */
[----:B-1----:R-:W-:Y:S05]  /*0360*/  CALL.ABS.NOINC R10 ;  /* 0x000000000a007343 */ /* 0x002fea0003c00000 */
.L_x_2:
[----:B------:R-:W-:Y:S05]  /*0370*/  EXIT ;  /* 0x000000000000794d */ /* 0x000fea0003800000 */
.L_x_3:
[----:B------:R-:W-:-:S00]  /*0380*/  BRA `(.L_x_3) ;  /* 0xfffffffc00fc7947 */ /* 0x000fc0000383ffff */
[----:B------:R-:W-:-:S00]  /*0390*/  NOP ;  /* 0x0000000000007918 */ /* 0x000fc00000000000 */
        /* <DEDUP_REMOVED lines=14> */
.L_x_4:


//--------------------- .nv.global.init           --------------------------
	.section	.nv.global.init,"aw",@progbits
.nv.global.init:
	.type		$str,@object
	.size		$str,(.L_0 - $str)
$str:
        /*0000*/ 	.byte	0x42, 0x6c, 0x6f, 0x63, 0x6b, 0x3a, 0x25, 0x64, 0x20, 0x73, 0x75, 0x6d, 0x3a, 0x25, 0x66, 0x0a
        /*0010*/ 	.byte	0x00
.L_0:


//--------------------- .nv.shared._Z14sumBlockKernelPfS_i --------------------------
	.section	.nv.shared._Z14sumBlockKernelPfS_i,"aw",@nobits
	.sectionflags	@""
	.align	4
.nv.shared._Z14sumBlockKernelPfS_i:
	.zero		2048


//--------------------- .nv.shared.reserved.0     --------------------------
	.section	.nv.shared.reserved.0,"aw",@nobits
	.weak		__nv_reservedSMEM_offset_0_alias
	.size		__nv_reservedSMEM_offset_0_alias, 0, 64
	.other		__nv_reservedSMEM_offset_0_alias,@"STO_CUDA_RESERVED_SHARED STV_DEFAULT"
__nv_reservedSMEM_offset_0_alias:
	.zero		0
	.zero		64


//--------------------- .nv.constant0._Z14sumBlockKernelPfS_i --------------------------
	.section	.nv.constant0._Z14sumBlockKernelPfS_i,"a",@progbits
	.sectionflags	@""
	.align	4
.nv.constant0._Z14sumBlockKernelPfS_i:
	.zero		916


//--------------------- SYMBOLS --------------------------

	.type		.nv.reservedSmem.offset0,@object
	.size		.nv.reservedSmem.offset0,0x4
	.type		.nv.reservedSmem.cap,@object
	.size		.nv.reservedSmem.cap,0x4
	.type		vprintf,@function
